//
// Generated by NVIDIA NVVM Compiler
//
// Compiler Build ID: CL-36424714
// Cuda compilation tools, release 13.0, V13.0.88
// Based on NVVM 20.0.0
//

.version 9.0
.target sm_100
.address_size 64

	// .globl	_Z27PerformAugmentedConvolutionPfS_S_l

.visible .entry _Z27PerformAugmentedConvolutionPfS_S_l(
	.param .u64 .ptr .align 1 _Z27PerformAugmentedConvolutionPfS_S_l_param_0,
	.param .u64 .ptr .align 1 _Z27PerformAugmentedConvolutionPfS_S_l_param_1,
	.param .u64 .ptr .align 1 _Z27PerformAugmentedConvolutionPfS_S_l_param_2,
	.param .u64 _Z27PerformAugmentedConvolutionPfS_S_l_param_3
)
{
	.reg .pred 	%p<10>;
	.reg .b32 	%r<7>;
	.reg .b32 	%f<117>;
	.reg .b64 	%rd<97>;
	.reg .b64 	%fd<3>;

	ld.param.u64 	%rd25, [_Z27PerformAugmentedConvolutionPfS_S_l_param_0];
	ld.param.u64 	%rd26, [_Z27PerformAugmentedConvolutionPfS_S_l_param_1];
	ld.param.u64 	%rd27, [_Z27PerformAugmentedConvolutionPfS_S_l_param_2];
	ld.param.u64 	%rd24, [_Z27PerformAugmentedConvolutionPfS_S_l_param_3];
	cvta.to.global.u64 	%rd1, %rd27;
	cvta.to.global.u64 	%rd28, %rd25;
	cvta.to.global.u64 	%rd29, %rd26;
	mov.u32 	%r1, %ctaid.x;
	mov.u32 	%r2, %ntid.x;
	mov.u32 	%r3, %tid.x;
	mad.lo.s32 	%r4, %r1, %r2, %r3;
	cvt.u32.u64 	%r5, %rd24;
	add.s32 	%r6, %r4, %r5;
	cvt.s64.s32 	%rd30, %r6;
	mul.wide.s32 	%rd31, %r6, 4;
	add.s64 	%rd2, %rd29, %rd31;
	ld.global.f32 	%f1, [%rd2];
	sub.s64 	%rd32, %rd30, %rd24;
	shl.b64 	%rd33, %rd32, 2;
	add.s64 	%rd3, %rd28, %rd33;
	st.global.f32 	[%rd3], %f1;
	setp.lt.s64 	%p1, %rd24, 1;
	mov.f32 	%f116, 0f00000000;
	@%p1 bra 	$L__BB0_13;
	and.b64  	%rd4, %rd24, 15;
	setp.lt.u64 	%p2, %rd24, 16;
	mov.f32 	%f115, 0f00000000;
	mov.b64 	%rd93, 0;
	@%p2 bra 	$L__BB0_4;
	and.b64  	%rd93, %rd24, 9223372036854775792;
	add.s64 	%rd89, %rd1, 32;
	mov.f32 	%f115, 0f00000000;
	mov.b64 	%rd91, -4294967296;
	mov.u64 	%rd90, %rd93;
$L__BB0_3:
	.pragma "nounroll";
	ld.global.f32 	%f21, [%rd89+-32];
	shr.s64 	%rd36, %rd91, 30;
	add.s64 	%rd37, %rd2, %rd36;
	ld.global.f32 	%f22, [%rd37];
	fma.rn.f32 	%f23, %f21, %f22, %f115;
	ld.global.f32 	%f24, [%rd89+-28];
	ld.global.f32 	%f25, [%rd37+-4];
	fma.rn.f32 	%f26, %f24, %f25, %f23;
	ld.global.f32 	%f27, [%rd89+-24];
	ld.global.f32 	%f28, [%rd37+-8];
	fma.rn.f32 	%f29, %f27, %f28, %f26;
	ld.global.f32 	%f30, [%rd89+-20];
	ld.global.f32 	%f31, [%rd37+-12];
	fma.rn.f32 	%f32, %f30, %f31, %f29;
	ld.global.f32 	%f33, [%rd89+-16];
	ld.global.f32 	%f34, [%rd37+-16];
	fma.rn.f32 	%f35, %f33, %f34, %f32;
	ld.global.f32 	%f36, [%rd89+-12];
	ld.global.f32 	%f37, [%rd37+-20];
	fma.rn.f32 	%f38, %f36, %f37, %f35;
	ld.global.f32 	%f39, [%rd89+-8];
	ld.global.f32 	%f40, [%rd37+-24];
	fma.rn.f32 	%f41, %f39, %f40, %f38;
	ld.global.f32 	%f42, [%rd89+-4];
	ld.global.f32 	%f43, [%rd37+-28];
	fma.rn.f32 	%f44, %f42, %f43, %f41;
	ld.global.f32 	%f45, [%rd89];
	ld.global.f32 	%f46, [%rd37+-32];
	fma.rn.f32 	%f47, %f45, %f46, %f44;
	ld.global.f32 	%f48, [%rd89+4];
	ld.global.f32 	%f49, [%rd37+-36];
	fma.rn.f32 	%f50, %f48, %f49, %f47;
	ld.global.f32 	%f51, [%rd89+8];
	ld.global.f32 	%f52, [%rd37+-40];
	fma.rn.f32 	%f53, %f51, %f52, %f50;
	ld.global.f32 	%f54, [%rd89+12];
	ld.global.f32 	%f55, [%rd37+-44];
	fma.rn.f32 	%f56, %f54, %f55, %f53;
	ld.global.f32 	%f57, [%rd89+16];
	ld.global.f32 	%f58, [%rd37+-48];
	fma.rn.f32 	%f59, %f57, %f58, %f56;
	ld.global.f32 	%f60, [%rd89+20];
	ld.global.f32 	%f61, [%rd37+-52];
	fma.rn.f32 	%f62, %f60, %f61, %f59;
	ld.global.f32 	%f63, [%rd89+24];
	ld.global.f32 	%f64, [%rd37+-56];
	fma.rn.f32 	%f65, %f63, %f64, %f62;
	ld.global.f32 	%f66, [%rd89+28];
	ld.global.f32 	%f67, [%rd37+-60];
	fma.rn.f32 	%f115, %f66, %f67, %f65;
	add.s64 	%rd91, %rd91, -68719476736;
	add.s64 	%rd90, %rd90, -16;
	add.s64 	%rd89, %rd89, 64;
	setp.ne.s64 	%p3, %rd90, 0;
	@%p3 bra 	$L__BB0_3;
$L__BB0_4:
	setp.eq.s64 	%p4, %rd4, 0;
	@%p4 bra 	$L__BB0_12;
	and.b64  	%rd14, %rd24, 7;
	setp.lt.u64 	%p5, %rd4, 8;
	@%p5 bra 	$L__BB0_7;
	shl.b64 	%rd38, %rd93, 2;
	add.s64 	%rd39, %rd1, %rd38;
	ld.global.f32 	%f69, [%rd39];
	shl.b64 	%rd40, %rd93, 32;
	shr.s64 	%rd41, %rd40, 30;
	xor.b64  	%rd42, %rd41, -4;
	add.s64 	%rd43, %rd2, %rd42;
	ld.global.f32 	%f70, [%rd43];
	fma.rn.f32 	%f71, %f69, %f70, %f115;
	add.s64 	%rd44, %rd38, 4;
	and.b64  	%rd45, %rd44, 17179869180;
	add.s64 	%rd46, %rd1, %rd45;
	ld.global.f32 	%f72, [%rd46];
	ld.global.f32 	%f73, [%rd43+-4];
	fma.rn.f32 	%f74, %f72, %f73, %f71;
	add.s64 	%rd47, %rd38, 8;
	and.b64  	%rd48, %rd47, 17179869180;
	add.s64 	%rd49, %rd1, %rd48;
	ld.global.f32 	%f75, [%rd49];
	ld.global.f32 	%f76, [%rd43+-8];
	fma.rn.f32 	%f77, %f75, %f76, %f74;
	add.s64 	%rd50, %rd38, 12;
	and.b64  	%rd51, %rd50, 17179869180;
	add.s64 	%rd52, %rd1, %rd51;
	ld.global.f32 	%f78, [%rd52];
	ld.global.f32 	%f79, [%rd43+-12];
	fma.rn.f32 	%f80, %f78, %f79, %f77;
	add.s64 	%rd53, %rd38, 16;
	and.b64  	%rd54, %rd53, 17179869180;
	add.s64 	%rd55, %rd1, %rd54;
	ld.global.f32 	%f81, [%rd55];
	ld.global.f32 	%f82, [%rd43+-16];
	fma.rn.f32 	%f83, %f81, %f82, %f80;
	add.s64 	%rd56, %rd38, 20;
	and.b64  	%rd57, %rd56, 17179869180;
	add.s64 	%rd58, %rd1, %rd57;
	ld.global.f32 	%f84, [%rd58];
	ld.global.f32 	%f85, [%rd43+-20];
	fma.rn.f32 	%f86, %f84, %f85, %f83;
	add.s64 	%rd59, %rd38, 24;
	and.b64  	%rd60, %rd59, 17179869180;
	add.s64 	%rd61, %rd1, %rd60;
	ld.global.f32 	%f87, [%rd61];
	ld.global.f32 	%f88, [%rd43+-24];
	fma.rn.f32 	%f89, %f87, %f88, %f86;
	add.s64 	%rd62, %rd38, 28;
	and.b64  	%rd63, %rd62, 17179869180;
	add.s64 	%rd64, %rd1, %rd63;
	ld.global.f32 	%f90, [%rd64];
	ld.global.f32 	%f91, [%rd43+-28];
	fma.rn.f32 	%f115, %f90, %f91, %f89;
	add.s64 	%rd65, %rd93, 8;
	and.b64  	%rd93, %rd65, 4294967295;
$L__BB0_7:
	setp.eq.s64 	%p6, %rd14, 0;
	@%p6 bra 	$L__BB0_12;
	and.b64  	%rd95, %rd24, 3;
	setp.lt.u64 	%p7, %rd14, 4;
	@%p7 bra 	$L__BB0_10;
	shl.b64 	%rd66, %rd93, 2;
	add.s64 	%rd67, %rd1, %rd66;
	ld.global.f32 	%f93, [%rd67];
	shl.b64 	%rd68, %rd93, 32;
	shr.s64 	%rd69, %rd68, 30;
	xor.b64  	%rd70, %rd69, -4;
	add.s64 	%rd71, %rd2, %rd70;
	ld.global.f32 	%f94, [%rd71];
	fma.rn.f32 	%f95, %f93, %f94, %f115;
	add.s64 	%rd72, %rd66, 4;
	and.b64  	%rd73, %rd72, 17179869180;
	add.s64 	%rd74, %rd1, %rd73;
	ld.global.f32 	%f96, [%rd74];
	ld.global.f32 	%f97, [%rd71+-4];
	fma.rn.f32 	%f98, %f96, %f97, %f95;
	add.s64 	%rd75, %rd66, 8;
	and.b64  	%rd76, %rd75, 17179869180;
	add.s64 	%rd77, %rd1, %rd76;
	ld.global.f32 	%f99, [%rd77];
	ld.global.f32 	%f100, [%rd71+-8];
	fma.rn.f32 	%f101, %f99, %f100, %f98;
	add.s64 	%rd78, %rd66, 12;
	and.b64  	%rd79, %rd78, 17179869180;
	add.s64 	%rd80, %rd1, %rd79;
	ld.global.f32 	%f102, [%rd80];
	ld.global.f32 	%f103, [%rd71+-12];
	fma.rn.f32 	%f115, %f102, %f103, %f101;
	add.s64 	%rd81, %rd93, 4;
	and.b64  	%rd93, %rd81, 4294967295;
$L__BB0_10:
	setp.eq.s64 	%p8, %rd95, 0;
	@%p8 bra 	$L__BB0_12;
$L__BB0_11:
	.pragma "nounroll";
	shl.b64 	%rd82, %rd93, 2;
	add.s64 	%rd83, %rd1, %rd82;
	ld.global.f32 	%f104, [%rd83];
	shl.b64 	%rd84, %rd93, 32;
	shr.s64 	%rd85, %rd84, 30;
	xor.b64  	%rd86, %rd85, -4;
	add.s64 	%rd87, %rd2, %rd86;
	ld.global.f32 	%f105, [%rd87];
	fma.rn.f32 	%f115, %f104, %f105, %f115;
	add.s64 	%rd88, %rd93, 1;
	and.b64  	%rd93, %rd88, 4294967295;
	add.s64 	%rd95, %rd95, -1;
	setp.ne.s64 	%p9, %rd95, 0;
	@%p9 bra 	$L__BB0_11;
$L__BB0_12:
	cvt.f64.f32 	%fd1, %f115;
	mul.f64 	%fd2, %fd1, 0d3FB999999999999A;
	cvt.rn.f32.f64 	%f116, %fd2;
$L__BB0_13:
	add.f32 	%f106, %f116, %f1;
	st.global.f32 	[%rd3], %f106;
	ret;

}


// ===== COMPILED SASS (sm_100) =====

	.target	sm_100

	.elftype	@"ET_EXEC"


//--------------------- .note.nv.tkinfo           --------------------------
	.section	.note.nv.tkinfo,"",@"SHT_NOTE"
	.sectionflags	@"SHF_NOTE_NV_TKINFO"
	.tkinfo
        /*0018*/ 	.word	0x00000002
        /*0030*/ 	.string	""
        /*0030*/ 	.string	"ptxas"
        /*0030*/ 	.string	"Cuda compilation tools, release 13.0, V13.0.88"
        /*0030*/ 	.string	"Build cuda_13.0.r13.0/compiler.36424714_0"
        /*0030*/ 	.string	"-arch sm_100 -m 64 "



//--------------------- .note.nv.cuinfo           --------------------------
	.section	.note.nv.cuinfo,"",@"SHT_NOTE"
	.sectionflags	@"SHF_NOTE_NV_CUINFO"
        /*0018*/ 	.short	0x0002
        /*001a*/ 	.short	0x0064
        /*001c*/ 	.short	0x0082
	.zero		2


//--------------------- .nv.info                  --------------------------
	.section	.nv.info,"",@"SHT_CUDA_INFO"
	.align	4


	//----- nvinfo : EIATTR_REGCOUNT
	.align		4
        /*0000*/ 	.byte	0x04, 0x2f
        /*0002*/ 	.short	(.L_1 - .L_0)
	.align		4
.L_0:
        /*0004*/ 	.word	index@(_Z27PerformAugmentedConvolutionPfS_S_l)
        /*0008*/ 	.word	0x00000020


	//----- nvinfo : EIATTR_FRAME_SIZE
	.align		4
.L_1:
        /*000c*/ 	.byte	0x04, 0x11
        /*000e*/ 	.short	(.L_3 - .L_2)
	.align		4
.L_2:
        /*0010*/ 	.word	index@(_Z27PerformAugmentedConvolutionPfS_S_l)
        /*0014*/ 	.word	0x00000000


	//----- nvinfo : EIATTR_MIN_STACK_SIZE
	.align		4
.L_3:
        /*0018*/ 	.byte	0x04, 0x12
        /*001a*/ 	.short	(.L_5 - .L_4)
	.align		4
.L_4:
        /*001c*/ 	.word	index@(_Z27PerformAugmentedConvolutionPfS_S_l)
        /*0020*/ 	.word	0x00000000
.L_5:


//--------------------- .nv.compat                --------------------------
	.section	.nv.compat,"",@"SHT_CUDA_COMPAT_INFO"
	.align	4
        /*0000*/ 	.byte	0x02, 0x09, 0x00, 0x00, 0x02, 0x02, 0x01, 0x00, 0x02, 0x05, 0x05, 0x00, 0x03, 0x07, 0x01, 0x01
        /*0010*/ 	.byte	0x02, 0x03, 0x00, 0x00, 0x02, 0x06, 0x01, 0x00, 0x04, 0x0b, 0x08, 0x00, 0x01, 0x00, 0x00, 0x00
        /*0020*/ 	.byte	0x00, 0x00, 0x00, 0x00


//--------------------- .nv.info._Z27PerformAugmentedConvolutionPfS_S_l --------------------------
	.section	.nv.info._Z27PerformAugmentedConvolutionPfS_S_l,"",@"SHT_CUDA_INFO"
	.sectionflags	@""
	.align	4


	//----- nvinfo : EIATTR_CUDA_API_VERSION
	.align		4
        /*0000*/ 	.byte	0x04, 0x37
        /*0002*/ 	.short	(.L_7 - .L_6)
.L_6:
        /*0004*/ 	.word	0x00000082


	//----- nvinfo : EIATTR_KPARAM_INFO
	.align		4
.L_7:
        /*0008*/ 	.byte	0x04, 0x17
        /*000a*/ 	.short	(.L_9 - .L_8)
.L_8:
        /*000c*/ 	.word	0x00000000
        /*0010*/ 	.short	0x0003
        /*0012*/ 	.short	0x0018
        /*0014*/ 	.byte	0x00, 0xf0, 0x21, 0x00


	//----- nvinfo : EIATTR_KPARAM_INFO
	.align		4
.L_9:
        /*0018*/ 	.byte	0x04, 0x17
        /*001a*/ 	.short	(.L_11 - .L_10)
.L_10:
        /*001c*/ 	.word	0x00000000
        /*0020*/ 	.short	0x0002
        /*0022*/ 	.short	0x0010
        /*0024*/ 	.byte	0x00, 0xf5, 0x21, 0x00


	//----- nvinfo : EIATTR_KPARAM_INFO
	.align		4
.L_11:
        /*0028*/ 	.byte	0x04, 0x17
        /*002a*/ 	.short	(.L_13 - .L_12)
.L_12:
        /*002c*/ 	.word	0x00000000
        /*0030*/ 	.short	0x0001
        /*0032*/ 	.short	0x0008
        /*0034*/ 	.byte	0x00, 0xf5, 0x21, 0x00


	//----- nvinfo : EIATTR_KPARAM_INFO
	.align		4
.L_13:
        /*0038*/ 	.byte	0x04, 0x17
        /*003a*/ 	.short	(.L_15 - .L_14)
.L_14:
        /*003c*/ 	.word	0x00000000
        /*0040*/ 	.short	0x0000
        /*0042*/ 	.short	0x0000
        /*0044*/ 	.byte	0x00, 0xf5, 0x21, 0x00


	//----- nvinfo : EIATTR_SPARSE_MMA_MASK
	.align		4
.L_15:
        /*0048*/ 	.byte	0x03, 0x50
        /*004a*/ 	.short	0x0000


	//----- nvinfo : EIATTR_MAXREG_COUNT
	.align		4
        /*004c*/ 	.byte	0x03, 0x1b
        /*004e*/ 	.short	0x00ff


	//----- nvinfo : EIATTR_MERCURY_ISA_VERSION
	.align		4
        /*0050*/ 	.byte	0x03, 0x5f
        /*0052*/ 	.short	0x0101


	//----- nvinfo : EIATTR_VRC_CTA_INIT_COUNT
	.align		4
        /*0054*/ 	.byte	0x02, 0x4a
	.zero		1
	.zero		1


	//----- nvinfo : EIATTR_EXIT_INSTR_OFFSETS
	.align		4
        /*0058*/ 	.byte	0x04, 0x1c
        /*005a*/ 	.short	(.L_17 - .L_16)


	//   ....[0]....
.L_16:
        /*005c*/ 	.word	0x00001240


	//----- nvinfo : EIATTR_CBANK_PARAM_SIZE
	.align		4
.L_17:
        /*0060*/ 	.byte	0x03, 0x19
        /*0062*/ 	.short	0x0020


	//----- nvinfo : EIATTR_PARAM_CBANK
	.align		4
        /*0064*/ 	.byte	0x04, 0x0a
        /*0066*/ 	.short	(.L_19 - .L_18)
	.align		4
.L_18:
        /*0068*/ 	.word	index@(.nv.constant0._Z27PerformAugmentedConvolutionPfS_S_l)
        /*006c*/ 	.short	0x0380
        /*006e*/ 	.short	0x0020


	//----- nvinfo : EIATTR_SW_WAR
	.align		4
.L_19:
        /*0070*/ 	.byte	0x04, 0x36
        /*0072*/ 	.short	(.L_21 - .L_20)
.L_20:
        /*0074*/ 	.word	0x00000008
.L_21:


//--------------------- .nv.callgraph             --------------------------
	.section	.nv.callgraph,"",@"SHT_CUDA_CALLGRAPH"
	.align	4
	.sectionentsize	8
	.align		4
        /*0000*/ 	.word	0x00000000
	.align		4
        /*0004*/ 	.word	0xffffffff
	.align		4
        /*0008*/ 	.word	0x00000000
	.align		4
        /*000c*/ 	.word	0xfffffffe
	.align		4
        /*0010*/ 	.word	0x00000000
	.align		4
        /*0014*/ 	.word	0xfffffffd
	.align		4
        /*0018*/ 	.word	0x00000000
	.align		4
        /*001c*/ 	.word	0xfffffffc


//--------------------- .text._Z27PerformAugmentedConvolutionPfS_S_l --------------------------
	.section	.text._Z27PerformAugmentedConvolutionPfS_S_l,"ax",@progbits
	.align	128
        .global         _Z27PerformAugmentedConvolutionPfS_S_l
        .type           _Z27PerformAugmentedConvolutionPfS_S_l,@function
        .size           _Z27PerformAugmentedConvolutionPfS_S_l,(.L_x_8 - _Z27PerformAugmentedConvolutionPfS_S_l)
        .other          _Z27PerformAugmentedConvolutionPfS_S_l,@"STO_CUDA_ENTRY STV_DEFAULT"
_Z27PerformAugmentedConvolutionPfS_S_l:
.text._Z27PerformAugmentedConvolutionPfS_S_l:
[----:B------:R-:W-:Y:S01]  /*0000*/  LDC R1, c[0x0][0x37c] ;  /* 0x0000df00ff017b82 */ /* 0x000fe20000000800 */
[----:B------:R-:W0:Y:S07]  /*0010*/  S2R R5, SR_TID.X ;  /* 0x0000000000057919 */ /* 0x000e2e0000002100 */
[----:B------:R-:W0:Y:S01]  /*0020*/  S2UR UR4, SR_CTAID.X ;  /* 0x00000000000479c3 */ /* 0x000e220000002500 */
[----:B------:R-:W1:Y:S01]  /*0030*/  LDCU.64 UR8, c[0x0][0x398] ;  /* 0x00007300ff0877ac */ /* 0x000e620008000a00 */
[----:B------:R-:W2:Y:S06]  /*0040*/  LDCU.64 UR18, c[0x0][0x358] ;  /* 0x00006b00ff1277ac */ /* 0x000eac0008000a00 */
[----:B------:R-:W0:Y:S08]  /*0050*/  LDC R0, c[0x0][0x360] ;  /* 0x0000d800ff007b82 */ /* 0x000e300000000800 */
[----:B------:R-:W3:Y:S01]  /*0060*/  LDC.64 R2, c[0x0][0x388] ;  /* 0x0000e200ff027b82 */ /* 0x000ee20000000a00 */
[----:B0-----:R-:W-:Y:S01]  /*0070*/  IMAD R0, R0, UR4, R5 ;  /* 0x0000000400007c24 */ /* 0x001fe2000f8e0205 */
[----:B------:R-:W0:Y:S04]  /*0080*/  LDCU.64 UR4, c[0x0][0x380] ;  /* 0x00007000ff0477ac */ /* 0x000e280008000a00 */
[----:B-1----:R-:W-:-:S05]  /*0090*/  IADD3 R5, PT, PT, R0, UR8, RZ ;  /* 0x0000000800057c10 */ /* 0x002fca000fffe0ff */
[----:B---3--:R-:W-:-:S05]  /*00a0*/  IMAD.WIDE R2, R5, 0x4, R2 ;  /* 0x0000000405027825 */ /* 0x008fca00078e0202 */
[----:B--2---:R-:W2:Y:S01]  /*00b0*/  LDG.E R11, desc[UR18][R2.64] ;  /* 0x00000012020b7981 */ /* 0x004ea2000c1e1900 */
[C---:B------:R-:W-:Y:S01]  /*00c0*/  IADD3 R0, P0, PT, R5.reuse, -UR8, RZ ;  /* 0x8000000805007c10 */ /* 0x040fe2000ff1e0ff */
[----:B------:R-:W-:Y:S01]  /*00d0*/  UISETP.GE.U32.AND UP0, UPT, UR8, 0x1, UPT ;  /* 0x000000010800788c */ /* 0x000fe2000bf06070 */
[----:B------:R-:W-:Y:S02]  /*00e0*/  HFMA2 R6, -RZ, RZ, 0, 0 ;  /* 0x00000000ff067431 */ /* 0x000fe400000001ff */
[----:B------:R-:W-:Y:S01]  /*00f0*/  LEA.HI.X.SX32 R5, R5, ~UR9, 0x1, P0 ;  /* 0x8000000905057c11 */ /* 0x000fe200080f0eff */
[----:B------:R-:W-:Y:S01]  /*0100*/  UISETP.GE.AND.EX UP0, UPT, UR9, URZ, UPT, UP0 ;  /* 0x000000ff0900728c */ /* 0x000fe2000bf06300 */
[----:B0-----:R-:W-:-:S04]  /*0110*/  LEA R4, P0, R0, UR4, 0x2 ;  /* 0x0000000400047c11 */ /* 0x001fc8000f8010ff */
[----:B------:R-:W-:-:S05]  /*0120*/  LEA.HI.X R5, R0, UR5, R5, 0x2, P0 ;  /* 0x0000000500057c11 */ /* 0x000fca00080f1405 */
[----:B--2---:R0:W-:Y:S01]  /*0130*/  STG.E desc[UR18][R4.64], R11 ;  /* 0x0000000b04007986 */ /* 0x0041e2000c101912 */
[----:B------:R-:W-:Y:S05]  /*0140*/  BRA.U !UP0, `(.L_x_0) ;  /* 0x0000001108347547 */ /* 0x000fea000b800000 */
[----:B------:R-:W-:Y:S01]  /*0150*/  UISETP.GE.U32.AND UP0, UPT, UR8, 0x10, UPT ;  /* 0x000000100800788c */ /* 0x000fe2000bf06070 */
[----:B------:R-:W-:Y:S01]  /*0160*/  IMAD.MOV.U32 R0, RZ, RZ, RZ ;  /* 0x000000ffff007224 */ /* 0x000fe200078e00ff */
[----:B------:R-:W-:Y:S02]  /*0170*/  ULOP3.LUT UR10, UR8, 0xf, URZ, 0xc0, !UPT ;  /* 0x0000000f080a7892 */ /* 0x000fe4000f8ec0ff */
[----:B------:R-:W-:Y:S02]  /*0180*/  UISETP.GE.U32.AND.EX UP0, UPT, UR9, URZ, UPT, UP0 ;  /* 0x000000ff0900728c */ /* 0x000fe4000bf06100 */
[----:B------:R-:W-:Y:S01]  /*0190*/  UISETP.NE.U32.AND UP1, UPT, UR10, URZ, UPT ;  /* 0x000000ff0a00728c */ /* 0x000fe2000bf25070 */
[----:B------:R-:W-:Y:S01]  /*01a0*/  UMOV UR4, URZ ;  /* 0x000000ff00047c82 */ /* 0x000fe20008000000 */
[----:B------:R-:W-:Y:S02]  /*01b0*/  UMOV UR6, URZ ;  /* 0x000000ff00067c82 */ /* 0x000fe40008000000 */
[----:B------:R-:W-:-:S03]  /*01c0*/  UISETP.NE.AND.EX UP1, UPT, URZ, URZ, UPT, UP1 ;  /* 0x000000ffff00728c */ /* 0x000fc6000bf25310 */
[----:B------:R-:W-:Y:S08]  /*01d0*/  BRA.U !UP0, `(.L_x_1) ;  /* 0x0000000508207547 */ /* 0x000ff0000b800000 */
[----:B------:R-:W1:Y:S01]  /*01e0*/  LDCU.64 UR6, c[0x0][0x390] ;  /* 0x00007200ff0677ac */ /* 0x000e620008000a00 */
[----:B------:R-:W-:Y:S01]  /*01f0*/  HFMA2 R10, -RZ, RZ, 0, 0 ;  /* 0x00000000ff0a7431 */ /* 0x000fe200000001ff */
[----:B------:R-:W-:Y:S01]  /*0200*/  MOV R0, RZ ;  /* 0x000000ff00007202 */ /* 0x000fe20000000f00 */
[----:B------:R-:W-:Y:S01]  /*0210*/  IMAD.MOV.U32 R13, RZ, RZ, -0x1 ;  /* 0xffffffffff0d7424 */ /* 0x000fe200078e00ff */
[----:B------:R-:W-:Y:S02]  /*0220*/  ULOP3.LUT UR4, UR8, 0xfffffff0, URZ, 0xc0, !UPT ;  /* 0xfffffff008047892 */ /* 0x000fe4000f8ec0ff */
[----:B-1----:R-:W-:Y:S02]  /*0230*/  UIADD3 UR5, UP0, UPT, UR6, 0x20, URZ ;  /* 0x0000002006057890 */ /* 0x002fe4000ff1e0ff */
[----:B------:R-:W-:Y:S02]  /*0240*/  ULOP3.LUT UR6, UR9, 0x7fffffff, URZ, 0xc0, !UPT ;  /* 0x7fffffff09067892 */ /* 0x000fe4000f8ec0ff */
[----:B------:R-:W-:-:S02]  /*0250*/  UIADD3.X UR7, UPT, UPT, URZ, UR7, URZ, UP0, !UPT ;  /* 0x00000007ff077290 */ /* 0x000fc400087fe4ff */
[----:B------:R-:W-:Y:S01]  /*0260*/  MOV R8, UR5 ;  /* 0x0000000500087c02 */ /* 0x000fe20008000f00 */
[----:B------:R-:W-:-:S03]  /*0270*/  UMOV UR5, UR4 ;  /* 0x0000000400057c82 */ /* 0x000fc60008000000 */
[----:B------:R-:W-:Y:S01]  /*0280*/  MOV R9, UR7 ;  /* 0x0000000700097c02 */ /* 0x000fe20008000f00 */
[----:B------:R-:W-:-:S06]  /*0290*/  UMOV UR7, UR6 ;  /* 0x0000000600077c82 */ /* 0x000fcc0008000000 */
.L_x_2:
[----:B------:R-:W-:Y:S01]  /*02a0*/  SHF.R.S64 R7, R10, 0x1e, R13 ;  /* 0x0000001e0a077819 */ /* 0x000fe2000000100d */
[----:B------:R-:W2:Y:S03]  /*02b0*/  LDG.E R15, desc[UR18][R8.64+-0x20] ;  /* 0xffffe012080f7981 */ /* 0x000ea6000c1e1900 */
[----:B------:R-:W-:Y:S01]  /*02c0*/  IADD3 R6, P0, PT, R2, R7, RZ ;  /* 0x0000000702067210 */ /* 0x000fe20007f1e0ff */
[----:B------:R-:W3:Y:S03]  /*02d0*/  LDG.E R27, desc[UR18][R8.64+-0x1c] ;  /* 0xffffe412081b7981 */ /* 0x000ee6000c1e1900 */
[----:B------:R-:W-:Y:S01]  /*02e0*/  LEA.HI.X.SX32 R7, R13, R3, 0x2, P0 ;  /* 0x000000030d077211 */ /* 0x000fe200000f16ff */
[----:B------:R-:W4:Y:S04]  /*02f0*/  LDG.E R16, desc[UR18][R8.64+-0x18] ;  /* 0xffffe81208107981 */ /* 0x000f28000c1e1900 */
[----:B------:R-:W2:Y:S04]  /*0300*/  LDG.E R12, desc[UR18][R6.64] ;  /* 0x00000012060c7981 */ /* 0x000ea8000c1e1900 */
[----:B------:R-:W3:Y:S04]  /*0310*/  LDG.E R24, desc[UR18][R6.64+-0x4] ;  /* 0xfffffc1206187981 */ /* 0x000ee8000c1e1900 */
[----:B------:R-:W4:Y:S04]  /*0320*/  LDG.E R21, desc[UR18][R6.64+-0x8] ;  /* 0xfffff81206157981 */ /* 0x000f28000c1e1900 */
[----:B------:R-:W5:Y:S04]  /*0330*/  LDG.E R18, desc[UR18][R8.64+-0x14] ;  /* 0xffffec1208127981 */ /* 0x000f68000c1e1900 */
[----:B------:R-:W5:Y:S04]  /*0340*/  LDG.E R23, desc[UR18][R6.64+-0xc] ;  /* 0xfffff41206177981 */ /* 0x000f68000c1e1900 */
[----:B------:R-:W5:Y:S04]  /*0350*/  LDG.E R20, desc[UR18][R8.64+-0x10] ;  /* 0xfffff01208147981 */ /* 0x000f68000c1e1900 */
[----:B------:R-:W5:Y:S04]  /*0360*/  LDG.E R25, desc[UR18][R6.64+-0x10] ;  /* 0xfffff01206197981 */ /* 0x000f68000c1e1900 */
[----:B------:R-:W5:Y:S04]  /*0370*/  LDG.E R14, desc[UR18][R8.64+-0xc] ;  /* 0xfffff412080e7981 */ /* 0x000f68000c1e1900 */
[----:B------:R-:W5:Y:S04]  /*0380*/  LDG.E R19, desc[UR18][R6.64+-0x14] ;  /* 0xffffec1206137981 */ /* 0x000f68000c1e1900 */
[----:B------:R-:W5:Y:S04]  /*0390*/  LDG.E R17, desc[UR18][R6.64+-0x1c] ;  /* 0xffffe41206117981 */ /* 0x000f68000c1e1900 */
[----:B------:R-:W5:Y:S01]  /*03a0*/  LDG.E R29, desc[UR18][R6.64+-0x3c] ;  /* 0xffffc412061d7981 */ /* 0x000f62000c1e1900 */
[----:B--2---:R-:W-:-:S03]  /*03b0*/  FFMA R22, R15, R12, R0 ;  /* 0x0000000c0f167223 */ /* 0x004fc60000000000 */
[----:B------:R-:W2:Y:S04]  /*03c0*/  LDG.E R0, desc[UR18][R8.64+-0x8] ;  /* 0xfffff81208007981 */ /* 0x000ea8000c1e1900 */
[----:B------:R-:W2:Y:S04]  /*03d0*/  LDG.E R15, desc[UR18][R6.64+-0x18] ;  /* 0xffffe812060f7981 */ /* 0x000ea8000c1e1900 */
[----:B------:R-:W2:Y:S01]  /*03e0*/  LDG.E R12, desc[UR18][R8.64+-0x4] ;  /* 0xfffffc12080c7981 */ /* 0x000ea2000c1e1900 */
[----:B---3--:R-:W-:-:S03]  /*03f0*/  FFMA R27, R27, R24, R22 ;  /* 0x000000181b1b7223 */ /* 0x008fc60000000016 */
[----:B------:R-:W3:Y:S01]  /*0400*/  LDG.E R22, desc[UR18][R8.64+0x14] ;  /* 0x0000141208167981 */ /* 0x000ee2000c1e1900 */
[----:B----4-:R-:W-:-:S03]  /*0410*/  FFMA R27, R16, R21, R27 ;  /* 0x00000015101b7223 */ /* 0x010fc6000000001b */
[----:B------:R-:W4:Y:S01]  /*0420*/  LDG.E R21, desc[UR18][R8.64] ;  /* 0x0000001208157981 */ /* 0x000f22000c1e1900 */
[----:B-----5:R-:W-:-:S03]  /*0430*/  FFMA R27, R18, R23, R27 ;  /* 0x00000017121b7223 */ /* 0x020fc6000000001b */
[----:B------:R-:W4:Y:S01]  /*0440*/  LDG.E R16, desc[UR18][R6.64+-0x20] ;  /* 0xffffe01206107981 */ /* 0x000f22000c1e1900 */
[----:B------:R-:W-:-:S03]  /*0450*/  FFMA R27, R20, R25, R27 ;  /* 0x00000019141b7223 */ /* 0x000fc6000000001b */
[----:B------:R-:W5:Y:S04]  /*0460*/  LDG.E R18, desc[UR18][R8.64+0x4] ;  /* 0x0000041208127981 */ /* 0x000f68000c1e1900 */
[----:B------:R-:W5:Y:S01]  /*0470*/  LDG.E R23, desc[UR18][R6.64+-0x24] ;  /* 0xffffdc1206177981 */ /* 0x000f62000c1e1900 */
[----:B------:R-:W-:-:S03]  /*0480*/  FFMA R27, R14, R19, R27 ;  /* 0x000000130e1b7223 */ /* 0x000fc6000000001b */
[----:B------:R-:W3:Y:S04]  /*0490*/  LDG.E R20, desc[UR18][R8.64+0x8] ;  /* 0x0000081208147981 */ /* 0x000ee8000c1e1900 */
[----:B------:R-:W3:Y:S04]  /*04a0*/  LDG.E R25, desc[UR18][R6.64+-0x28] ;  /* 0xffffd81206197981 */ /* 0x000ee8000c1e1900 */
[----:B------:R-:W3:Y:S04]  /*04b0*/  LDG.E R14, desc[UR18][R8.64+0xc] ;  /* 0x00000c12080e7981 */ /* 0x000ee8000c1e1900 */
[----:B------:R-:W3:Y:S04]  /*04c0*/  LDG.E R19, desc[UR18][R6.64+-0x2c] ;  /* 0xffffd41206137981 */ /* 0x000ee8000c1e1900 */
[----:B------:R-:W3:Y:S01]  /*04d0*/  LDG.E R24, desc[UR18][R8.64+0x1c] ;  /* 0x00001c1208187981 */ /* 0x000ee2000c1e1900 */
[----:B--2---:R-:W-:-:S03]  /*04e0*/  FFMA R27, R0, R15, R27 ;  /* 0x0000000f001b7223 */ /* 0x004fc6000000001b */
[----:B------:R-:W2:Y:S04]  /*04f0*/  LDG.E R0, desc[UR18][R8.64+0x10] ;  /* 0x0000101208007981 */ /* 0x000ea8000c1e1900 */
[----:B------:R-:W2:Y:S01]  /*0500*/  LDG.E R15, desc[UR18][R6.64+-0x30] ;  /* 0xffffd012060f7981 */ /* 0x000ea2000c1e1900 */
[----:B------:R-:W-:-:S03]  /*0510*/  FFMA R26, R12, R17, R27 ;  /* 0x000000110c1a7223 */ /* 0x000fc6000000001b */
[----:B------:R-:W2:Y:S04]  /*0520*/  LDG.E R27, desc[UR18][R6.64+-0x34] ;  /* 0xffffcc12061b7981 */ /* 0x000ea8000c1e1900 */
[----:B------:R1:W2:Y:S04]  /*0530*/  LDG.E R17, desc[UR18][R8.64+0x18] ;  /* 0x0000181208117981 */ /* 0x0002a8000c1e1900 */
[----:B------:R-:W2:Y:S01]  /*0540*/  LDG.E R12, desc[UR18][R6.64+-0x38] ;  /* 0xffffc812060c7981 */ /* 0x000ea2000c1e1900 */
[----:B----4-:R-:W-:Y:S01]  /*0550*/  FFMA R21, R21, R16, R26 ;  /* 0x0000001015157223 */ /* 0x010fe2000000001a */
[----:B------:R-:W-:-:S03]  /*0560*/  UIADD3 UR5, UP0, UPT, UR5, -0x10, URZ ;  /* 0xfffffff005057890 */ /* 0x000fc6000ff1e0ff */
[----:B-----5:R-:W-:Y:S01]  /*0570*/  FFMA R21, R18, R23, R21 ;  /* 0x0000001712157223 */ /* 0x020fe20000000015 */
[----:B------:R-:W-:Y:S02]  /*0580*/  UIADD3.X UR7, UPT, UPT, UR7, -0x1, URZ, UP0, !UPT ;  /* 0xffffffff07077890 */ /* 0x000fe400087fe4ff */
[----:B------:R-:W-:Y:S01]  /*0590*/  UISETP.NE.U32.AND UP0, UPT, UR5, URZ, UPT ;  /* 0x000000ff0500728c */ /* 0x000fe2000bf05070 */
[----:B---3--:R-:W-:-:S03]  /*05a0*/  FFMA R21, R20, R25, R21 ;  /* 0x0000001914157223 */ /* 0x008fc60000000015 */
[----:B------:R-:W-:Y:S01]  /*05b0*/  UISETP.NE.AND.EX UP0, UPT, UR7, URZ, UPT, UP0 ;  /* 0x000000ff0700728c */ /* 0x000fe2000bf05300 */
[----:B------:R-:W-:Y:S01]  /*05c0*/  FFMA R19, R14, R19, R21 ;  /* 0x000000130e137223 */ /* 0x000fe20000000015 */
[----:B-1----:R-:W-:Y:S02]  /*05d0*/  IADD3 R8, P1, PT, R8, 0x40, RZ ;  /* 0x0000004008087810 */ /* 0x002fe40007f3e0ff */
[----:B------:R-:W-:-:S03]  /*05e0*/  IADD3 R10, P0, PT, RZ, R10, RZ ;  /* 0x0000000aff0a7210 */ /* 0x000fc60007f1e0ff */
[----:B------:R-:W-:Y:S01]  /*05f0*/  IMAD.X R9, RZ, RZ, R9, P1 ;  /* 0x000000ffff097224 */ /* 0x000fe200008e0609 */
[----:B------:R-:W-:Y:S01]  /*0600*/  IADD3.X R13, PT, PT, R13, -0x10, RZ, P0, !PT ;  /* 0xfffffff00d0d7810 */ /* 0x000fe200007fe4ff */
[----:B--2---:R-:W-:-:S04]  /*0610*/  FFMA R15, R0, R15, R19 ;  /* 0x0000000f000f7223 */ /* 0x004fc80000000013 */
[----:B------:R-:W-:-:S04]  /*0620*/  FFMA R22, R22, R27, R15 ;  /* 0x0000001b16167223 */ /* 0x000fc8000000000f */
[----:B------:R-:W-:-:S04]  /*0630*/  FFMA R17, R17, R12, R22 ;  /* 0x0000000c11117223 */ /* 0x000fc80000000016 */
[----:B------:R-:W-:Y:S01]  /*0640*/  FFMA R0, R24, R29, R17 ;  /* 0x0000001d18007223 */ /* 0x000fe20000000011 */
[----:B------:R-:W-:Y:S06]  /*0650*/  BRA.U UP0, `(.L_x_2) ;  /* 0xfffffffd00107547 */ /* 0x000fec000b83ffff */
.L_x_1:
[----:B------:R-:W-:Y:S05]  /*0660*/  BRA.U !UP1, `(.L_x_3) ;  /* 0x0000000909d87547 */ /* 0x000fea000b800000 */
[----:B------:R-:W-:Y:S02]  /*0670*/  UISETP.GE.U32.AND UP1, UPT, UR10, 0x8, UPT ;  /* 0x000000080a00788c */ /* 0x000fe4000bf26070 */
[----:B------:R-:W-:Y:S02]  /*0680*/  ULOP3.LUT UR29, UR8, 0x7, URZ, 0xc0, !UPT ;  /* 0x00000007081d7892 */ /* 0x000fe4000f8ec0ff */
[----:B------:R-:W-:Y:S02]  /*0690*/  UISETP.GE.U32.AND.EX UP1, UPT, URZ, URZ, UPT, UP1 ;  /* 0x000000ffff00728c */ /* 0x000fe4000bf26110 */
[----:B------:R-:W-:-:S04]  /*06a0*/  UISETP.NE.U32.AND UP0, UPT, UR29, URZ, UPT ;  /* 0x000000ff1d00728c */ /* 0x000fc8000bf05070 */
[----:B------:R-:W-:-:S03]  /*06b0*/  UISETP.NE.AND.EX UP0, UPT, URZ, URZ, UPT, UP0 ;  /* 0x000000ffff00728c */ /* 0x000fc6000bf05300 */
[----:B------:R-:W-:Y:S08]  /*06c0*/  BRA.U !UP1, `(.L_x_4) ;  /* 0x00000005097c7547 */ /* 0x000ff0000b800000 */
[----:B------:R-:W1:Y:S01]  /*06d0*/  LDCU.64 UR10, c[0x0][0x390] ;  /* 0x00007200ff0a77ac */ /* 0x000e620008000a00 */
[----:B------:R-:W-:Y:S02]  /*06e0*/  USHF.L.U64.HI UR25, UR4, 0x2, UR6 ;  /* 0x0000000204197899 */ /* 0x000fe40008010206 */
[----:B------:R-:W-:Y:S02]  /*06f0*/  USHF.L.U32 UR6, UR4, 0x2, URZ ;  /* 0x0000000204067899 */ /* 0x000fe400080006ff */
[----:B------:R-:W-:Y:S02]  /*0700*/  USHF.R.S32.HI UR5, URZ, 0x1e, UR4 ;  /* 0x0000001eff057899 */ /* 0x000fe40008011404 */
[----:B------:R-:W-:Y:S02]  /*0710*/  UIADD3 UR22, UP1, UPT, UR6, 0x4, URZ ;  /* 0x0000000406167890 */ /* 0x000fe4000ff3e0ff */
[----:B------:R-:W-:Y:S02]  /*0720*/  USHF.R.S64 UR24, URZ, 0x1e, UR4 ;  /* 0x0000001eff187899 */ /* 0x000fe40008001004 */
[----:B------:R-:W-:-:S02]  /*0730*/  ULOP3.LUT UR26, URZ, UR5, URZ, 0x33, !UPT ;  /* 0x00000005ff1a7292 */ /* 0x000fc4000f8e33ff */
[----:B------:R-:W-:Y:S02]  /*0740*/  UIADD3.X UR23, UPT, UPT, URZ, UR25, URZ, UP1, !UPT ;  /* 0x00000019ff177290 */ /* 0x000fe40008ffe4ff */
[----:B-1----:R-:W-:Y:S02]  /*0750*/  UIADD3 UR27, UP6, UPT, UR6, UR10, URZ ;  /* 0x0000000a061b7290 */ /* 0x002fe4000ffde0ff */
[----:B------:R-:W-:Y:S02]  /*0760*/  UIADD3 UR5, UP1, UPT, UR6, 0x1c, URZ ;  /* 0x0000001c06057890 */ /* 0x000fe4000ff3e0ff */
[----:B------:R-:W-:Y:S02]  /*0770*/  ULOP3.LUT UR24, UR24, 0xfffffffc, URZ, 0x3c, !UPT ;  /* 0xfffffffc18187892 */ /* 0x000fe4000f8e3cff */
[----:B------:R-:W-:Y:S01]  /*0780*/  UIADD3 UR20, UP2, UPT, UR6, 0x8, URZ ;  /* 0x0000000806147890 */ /* 0x000fe2000ff5e0ff */
[----:B------:R-:W-:Y:S01]  /*0790*/  MOV R8, UR27 ;  /* 0x0000001b00087c02 */ /* 0x000fe20008000f00 */
[----:B------:R-:W-:-:S02]  /*07a0*/  ULOP3.LUT UR22, UR22, 0xfffffffc, URZ, 0xc0, !UPT ;  /* 0xfffffffc16167892 */ /* 0x000fc4000f8ec0ff */
[----:B------:R-:W-:Y:S02]  /*07b0*/  UIADD3.X UR28, UPT, UPT, UR25, UR11, URZ, UP6, !UPT ;  /* 0x0000000b191c7290 */ /* 0x000fe4000b7fe4ff */
[----:B------:R-:W-:Y:S02]  /*07c0*/  UIADD3 UR16, UP3, UPT, UR6, 0xc, URZ ;  /* 0x0000000c06107890 */ /* 0x000fe4000ff7e0ff */
[----:B------:R-:W-:Y:S02]  /*07d0*/  UIADD3 UR14, UP4, UPT, UR6, 0x10, URZ ;  /* 0x00000010060e7890 */ /* 0x000fe4000ff9e0ff */
[----:B------:R-:W-:Y:S02]  /*07e0*/  UIADD3 UR12, UP5, UPT, UR6, 0x14, URZ ;  /* 0x00000014060c7890 */ /* 0x000fe4000ffbe0ff */
[----:B------:R-:W-:Y:S01]  /*07f0*/  ULOP3.LUT UR23, UR23, 0x3, URZ, 0xc0, !UPT ;  /* 0x0000000317177892 */ /* 0x000fe2000f8ec0ff */
[----:B------:R-:W-:Y:S01]  /*0800*/  IADD3 R6, P0, PT, R2, UR24, RZ ;  /* 0x0000001802067c10 */ /* 0x000fe2000ff1e0ff */
[----:B------:R-:W-:Y:S01]  /*0810*/  UIADD3 UR7, UP6, UPT, UR6, 0x18, URZ ;  /* 0x0000001806077890 */ /* 0x000fe2000ffde0ff */
[----:B------:R-:W-:Y:S01]  /*0820*/  MOV R9, UR28 ;  /* 0x0000001c00097c02 */ /* 0x000fe20008000f00 */
[----:B------:R-:W-:-:S02]  /*0830*/  UIADD3.X UR6, UPT, UPT, URZ, UR25, URZ, UP1, !UPT ;  /* 0x00000019ff067290 */ /* 0x000fc40008ffe4ff */
[----:B------:R-:W-:Y:S02]  /*0840*/  UIADD3.X UR21, UPT, UPT, URZ, UR25, URZ, UP2, !UPT ;  /* 0x00000019ff157290 */ /* 0x000fe400097fe4ff */
[----:B------:R-:W-:Y:S02]  /*0850*/  ULOP3.LUT UR20, UR20, 0xfffffffc, URZ, 0xc0, !UPT ;  /* 0xfffffffc14147892 */ /* 0x000fe4000f8ec0ff */
[----:B------:R-:W-:Y:S02]  /*0860*/  UIADD3.X UR17, UPT, UPT, URZ, UR25, URZ, UP3, !UPT ;  /* 0x00000019ff117290 */ /* 0x000fe40009ffe4ff */
[----:B------:R-:W-:Y:S01]  /*0870*/  ULOP3.LUT UR16, UR16, 0xfffffffc, URZ, 0xc0, !UPT ;  /* 0xfffffffc10107892 */ /* 0x000fe2000f8ec0ff */
[----:B------:R-:W-:Y:S01]  /*0880*/  IADD3.X R7, PT, PT, R3, UR26, RZ, P0, !PT ;  /* 0x0000001a03077c10 */ /* 0x000fe200087fe4ff */
[----:B------:R-:W-:Y:S01]  /*0890*/  UIADD3 UR22, UP1, UPT, UR22, UR10, URZ ;  /* 0x0000000a16167290 */ /* 0x000fe2000ff3e0ff */
[----:B------:R1:W2:Y:S01]  /*08a0*/  LDG.E R17, desc[UR18][R8.64] ;  /* 0x0000001208117981 */ /* 0x0002a2000c1e1900 */
[----:B------:R-:W-:-:S02]  /*08b0*/  ULOP3.LUT UR21, UR21, 0x3, URZ, 0xc0, !UPT ;  /* 0x0000000315157892 */ /* 0x000fc4000f8ec0ff */
[----:B------:R-:W-:Y:S01]  /*08c0*/  UIADD3 UR20, UP2, UPT, UR20, UR10, URZ ;  /* 0x0000000a14147290 */ /* 0x000fe2000ff5e0ff */
[----:B------:R-:W2:Y:S01]  /*08d0*/  LDG.E R18, desc[UR18][R6.64] ;  /* 0x0000001206127981 */ /* 0x000ea2000c1e1900 */
[----:B------:R-:W-:Y:S02]  /*08e0*/  UIADD3.X UR23, UPT, UPT, UR23, UR11, URZ, UP1, !UPT ;  /* 0x0000000b17177290 */ /* 0x000fe40008ffe4ff */
[----:B------:R-:W-:Y:S01]  /*08f0*/  UIADD3.X UR15, UPT, UPT, URZ, UR25, URZ, UP4, !UPT ;  /* 0x00000019ff0f7290 */ /* 0x000fe2000a7fe4ff */
[----:B------:R-:W3:Y:S01]  /*0900*/  LDG.E R21, desc[UR18][R6.64+-0x4] ;  /* 0xfffffc1206157981 */ /* 0x000ee2000c1e1900 */
[----:B------:R-:W-:Y:S02]  /*0910*/  ULOP3.LUT UR14, UR14, 0xfffffffc, URZ, 0xc0, !UPT ;  /* 0xfffffffc0e0e7892 */ /* 0x000fe4000f8ec0ff */
[----:B------:R-:W-:Y:S01]  /*0920*/  ULOP3.LUT UR17, UR17, 0x3, URZ, 0xc0, !UPT ;  /* 0x0000000311117892 */ /* 0x000fe2000f8ec0ff */
[----:B------:R-:W4:Y:S01]  /*0930*/  LDG.E R25, desc[UR18][R6.64+-0x8] ;  /* 0xfffff81206197981 */ /* 0x000f22000c1e1900 */
[----:B------:R-:W-:-:S02]  /*0940*/  UIADD3 UR16, UP3, UPT, UR16, UR10, URZ ;  /* 0x0000000a10107290 */ /* 0x000fc4000ff7e0ff */
[----:B------:R-:W-:Y:S01]  /*0950*/  UIADD3.X UR21, UPT, UPT, UR21, UR11, URZ, UP2, !UPT ;  /* 0x0000000b15157290 */ /* 0x000fe200097fe4ff */
[----:B------:R-:W-:Y:S01]  /*0960*/  IMAD.U32 R12, RZ, RZ, UR22 ;  /* 0x00000016ff0c7e24 */ /* 0x000fe2000f8e00ff */
[----:B------:R-:W-:Y:S01]  /*0970*/  MOV R13, UR23 ;  /* 0x00000017000d7c02 */ /* 0x000fe20008000f00 */
[----:B------:R-:W-:Y:S01]  /*0980*/  UIADD3.X UR13, UPT, UPT, URZ, UR25, URZ, UP5, !UPT ;  /* 0x00000019ff0d7290 */ /* 0x000fe2000affe4ff */
[----:B------:R-:W5:Y:S01]  /*0990*/  LDG.E R22, desc[UR18][R6.64+-0xc] ;  /* 0xfffff41206167981 */ /* 0x000f62000c1e1900 */
[----:B------:R-:W-:Y:S02]  /*09a0*/  ULOP3.LUT UR12, UR12, 0xfffffffc, URZ, 0xc0, !UPT ;  /* 0xfffffffc0c0c7892 */ /* 0x000fe4000f8ec0ff */
[----:B------:R-:W-:Y:S01]  /*09b0*/  ULOP3.LUT UR15, UR15, 0x3, URZ, 0xc0, !UPT ;  /* 0x000000030f0f7892 */ /* 0x000fe2000f8ec0ff */
[----:B------:R-:W5:Y:S01]  /*09c0*/  LDG.E R23, desc[UR18][R6.64+-0x10] ;  /* 0xfffff01206177981 */ /* 0x000f62000c1e1900 */
[----:B------:R-:W-:Y:S02]  /*09d0*/  UIADD3 UR14, UP4, UPT, UR14, UR10, URZ ;  /* 0x0000000a0e0e7290 */ /* 0x000fe4000ff9e0ff */
[----:B------:R-:W-:Y:S01]  /*09e0*/  UIADD3.X UR17, UPT, UPT, UR17, UR11, URZ, UP3, !UPT ;  /* 0x0000000b11117290 */ /* 0x000fe20009ffe4ff */
[----:B------:R-:W-:Y:S01]  /*09f0*/  MOV R14, UR20 ;  /* 0x00000014000e7c02 */ /* 0x000fe20008000f00 */
[----:B------:R0:W3:Y:S01]  /*0a00*/  LDG.E R10, desc[UR18][R12.64] ;  /* 0x000000120c0a7981 */ /* 0x0000e2000c1e1900 */
[----:B------:R-:W-:Y:S01]  /*0a10*/  MOV R15, UR21 ;  /* 0x00000015000f7c02 */ /* 0x000fe20008000f00 */
[----:B------:R-:W-:-:S02]  /*0a20*/  UIADD3.X UR9, UPT, UPT, URZ, UR25, URZ, UP6, !UPT ;  /* 0x00000019ff097290 */ /* 0x000fc4000b7fe4ff */
[----:B------:R-:W-:Y:S01]  /*0a30*/  ULOP3.LUT UR7, UR7, 0xfffffffc, URZ, 0xc0, !UPT ;  /* 0xfffffffc07077892 */ /* 0x000fe2000f8ec0ff */
[----:B------:R-:W5:Y:S01]  /*0a40*/  LDG.E R29, desc[UR18][R6.64+-0x18] ;  /* 0xffffe812061d7981 */ /* 0x000f62000c1e1900 */
[----:B------:R-:W-:Y:S02]  /*0a50*/  ULOP3.LUT UR13, UR13, 0x3, URZ, 0xc0, !UPT ;  /* 0x000000030d0d7892 */ /* 0x000fe4000f8ec0ff */
[----:B------:R-:W-:Y:S01]  /*0a60*/  UIADD3 UR12, UP5, UPT, UR12, UR10, URZ ;  /* 0x0000000a0c0c7290 */ /* 0x000fe2000ffbe0ff */
[----:B------:R-:W5:Y:S01]  /*0a70*/  LDG.E R24, desc[UR18][R6.64+-0x1c] ;  /* 0xffffe41206187981 */ /* 0x000f62000c1e1900 */
[----:B------:R-:W-:Y:S01]  /*0a80*/  UIADD3.X UR15, UPT, UPT, UR15, UR11, URZ, UP4, !UPT ;  /* 0x0000000b0f0f7290 */ /* 0x000fe2000a7fe4ff */
[----:B-1----:R-:W-:Y:S01]  /*0a90*/  IMAD.U32 R8, RZ, RZ, UR16 ;  /* 0x00000010ff087e24 */ /* 0x002fe2000f8e00ff */
[----:B------:R-:W-:Y:S01]  /*0aa0*/  MOV R9, UR17 ;  /* 0x0000001100097c02 */ /* 0x000fe20008000f00 */
[----:B------:R-:W-:Y:S01]  /*0ab0*/  ULOP3.LUT UR5, UR5, 0xfffffffc, URZ, 0xc0, !UPT ;  /* 0xfffffffc05057892 */ /* 0x000fe2000f8ec0ff */
[----:B------:R-:W4:Y:S01]  /*0ac0*/  LDG.E R16, desc[UR18][R14.64] ;  /* 0x000000120e107981 */ /* 0x000f22000c1e1900 */
[----:B------:R-:W-:-:S02]  /*0ad0*/  ULOP3.LUT UR9, UR9, 0x3, URZ, 0xc0, !UPT ;  /* 0x0000000309097892 */ /* 0x000fc4000f8ec0ff */
[----:B------:R-:W-:Y:S02]  /*0ae0*/  UIADD3 UR7, UP1, UPT, UR7, UR10, URZ ;  /* 0x0000000a07077290 */ /* 0x000fe4000ff3e0ff */
[----:B------:R-:W-:Y:S01]  /*0af0*/  UIADD3.X UR13, UPT, UPT, UR13, UR11, URZ, UP5, !UPT ;  /* 0x0000000b0d0d7290 */ /* 0x000fe2000affe4ff */
[----:B------:R-:W-:Y:S01]  /*0b00*/  MOV R26, UR14 ;  /* 0x0000000e001a7c02 */ /* 0x000fe20008000f00 */
[----:B------:R1:W5:Y:S01]  /*0b10*/  LDG.E R19, desc[UR18][R8.64] ;  /* 0x0000001208137981 */ /* 0x000362000c1e1900 */
[----:B------:R-:W-:Y:S01]  /*0b20*/  MOV R27, UR15 ;  /* 0x0000000f001b7c02 */ /* 0x000fe20008000f00 */
[----:B------:R-:W-:Y:S01]  /*0b30*/  UIADD3 UR10, UP2, UPT, UR5, UR10, URZ ;  /* 0x0000000a050a7290 */ /* 0x000fe2000ff5e0ff */
[----:B0-----:R-:W-:Y:S01]  /*0b40*/  IMAD.U32 R12, RZ, RZ, UR12 ;  /* 0x0000000cff0c7e24 */ /* 0x001fe2000f8e00ff */
[----:B------:R-:W-:Y:S02]  /*0b50*/  ULOP3.LUT UR6, UR6, 0x3, URZ, 0xc0, !UPT ;  /* 0x0000000306067892 */ /* 0x000fe4000f8ec0ff */
[----:B------:R-:W-:Y:S01]  /*0b60*/  UIADD3.X UR5, UPT, UPT, UR9, UR11, URZ, UP1, !UPT ;  /* 0x0000000b09057290 */ /* 0x000fe20008ffe4ff */
[----:B------:R-:W-:Y:S01]  /*0b70*/  MOV R13, UR13 ;  /* 0x0000000d000d7c02 */ /* 0x000fe20008000f00 */
[----:B------:R-:W5:Y:S01]  /*0b80*/  LDG.E R20, desc[UR18][R26.64] ;  /* 0x000000121a147981 */ /* 0x000f62000c1e1900 */
[----:B------:R-:W-:Y:S01]  /*0b90*/  UIADD3.X UR11, UPT, UPT, UR6, UR11, URZ, UP2, !UPT ;  /* 0x0000000b060b7290 */ /* 0x000fe200097fe4ff */
[----:B-1----:R-:W-:-:S02]  /*0ba0*/  MOV R8, UR7 ;  /* 0x0000000700087c02 */ /* 0x002fc40008000f00 */
[----:B------:R-:W-:Y:S01]  /*0bb0*/  MOV R9, UR5 ;  /* 0x0000000500097c02 */ /* 0x000fe20008000f00 */
[----:B------:R-:W5:Y:S01]  /*0bc0*/  LDG.E R12, desc[UR18][R12.64] ;  /* 0x000000120c0c7981 */ /* 0x000f62000c1e1900 */
[----:B------:R-:W-:Y:S01]  /*0bd0*/  IMAD.U32 R14, RZ, RZ, UR10 ;  /* 0x0000000aff0e7e24 */ /* 0x000fe2000f8e00ff */
[----:B------:R-:W-:Y:S02]  /*0be0*/  MOV R15, UR11 ;  /* 0x0000000b000f7c02 */ /* 0x000fe40008000f00 */
[----:B------:R-:W5:Y:S04]  /*0bf0*/  LDG.E R8, desc[UR18][R8.64] ;  /* 0x0000001208087981 */ /* 0x000f68000c1e1900 */
[----:B------:R-:W5:Y:S04]  /*0c00*/  LDG.E R27, desc[UR18][R6.64+-0x14] ;  /* 0xffffec12061b7981 */ /* 0x000f68000c1e1900 */
[----:B------:R-:W5:Y:S01]  /*0c10*/  LDG.E R14, desc[UR18][R14.64] ;  /* 0x000000120e0e7981 */ /* 0x000f62000c1e1900 */
[----:B------:R-:W-:Y:S01]  /*0c20*/  UIADD3 UR4, UPT, UPT, UR4, 0x8, URZ ;  /* 0x0000000804047890 */ /* 0x000fe2000fffe0ff */
[----:B------:R-:W-:Y:S01]  /*0c30*/  UMOV UR6, URZ ;  /* 0x000000ff00067c82 */ /* 0x000fe20008000000 */
[----:B--2---:R-:W-:-:S04]  /*0c40*/  FFMA R17, R17, R18, R0 ;  /* 0x0000001211117223 */ /* 0x004fc80000000000 */
[----:B---3--:R-:W-:-:S04]  /*0c50*/  FFMA R17, R10, R21, R17 ;  /* 0x000000150a117223 */ /* 0x008fc80000000011 */
[----:B----4-:R-:W-:-:S04]  /*0c60*/  FFMA R16, R16, R25, R17 ;  /* 0x0000001910107223 */ /* 0x010fc80000000011 */
[----:B-----5:R-:W-:-:S04]  /*0c70*/  FFMA R19, R19, R22, R16 ;  /* 0x0000001613137223 */ /* 0x020fc80000000010 */
[----:B------:R-:W-:-:S04]  /*0c80*/  FFMA R19, R20, R23, R19 ;  /* 0x0000001714137223 */ /* 0x000fc80000000013 */
[----:B------:R-:W-:-:S04]  /*0c90*/  FFMA R19, R12, R27, R19 ;  /* 0x0000001b0c137223 */ /* 0x000fc80000000013 */
[----:B------:R-:W-:-:S04]  /*0ca0*/  FFMA R19, R8, R29, R19 ;  /* 0x0000001d08137223 */ /* 0x000fc80000000013 */
[----:B------:R-:W-:-:S07]  /*0cb0*/  FFMA R0, R14, R24, R19 ;  /* 0x000000180e007223 */ /* 0x000fce0000000013 */
.L_x_4:
[----:B------:R-:W-:Y:S05]  /*0cc0*/  BRA.U !UP0, `(.L_x_3) ;  /* 0x0000000508407547 */ /* 0x000fea000b800000 */
[----:B------:R-:W-:Y:S02]  /*0cd0*/  UISETP.GE.U32.AND UP1, UPT, UR29, 0x4, UPT ;  /* 0x000000041d00788c */ /* 0x000fe4000bf26070 */
[----:B------:R-:W-:Y:S02]  /*0ce0*/  ULOP3.LUT UR9, UR8, 0x3, URZ, 0xc0, !UPT ;  /* 0x0000000308097892 */ /* 0x000fe4000f8ec0ff */
[----:B------:R-:W-:Y:S02]  /*0cf0*/  UISETP.GE.U32.AND.EX UP1, UPT, URZ, URZ, UPT, UP1 ;  /* 0x000000ffff00728c */ /* 0x000fe4000bf26110 */
[----:B------:R-:W-:Y:S01]  /*0d00*/  UISETP.NE.U32.AND UP0, UPT, UR9, URZ, UPT ;  /* 0x000000ff0900728c */ /* 0x000fe2000bf05070 */
[----:B------:R-:W-:Y:S01]  /*0d10*/  UMOV UR5, URZ ;  /* 0x000000ff00057c82 */ /* 0x000fe20008000000 */
[----:B------:R-:W1:Y:S02]  /*0d20*/  LDCU.64 UR20, c[0x0][0x390] ;  /* 0x00007200ff1477ac */ /* 0x000e640008000a00 */
[----:B------:R-:W-:-:S03]  /*0d30*/  UISETP.NE.AND.EX UP0, UPT, UR5, URZ, UPT, UP0 ;  /* 0x000000ff0500728c */ /* 0x000fc6000bf05300 */
[----:B------:R-:W-:Y:S08]  /*0d40*/  BRA.U !UP1, `(.L_x_5) ;  /* 0x0000000109cc7547 */ /* 0x000ff0000b800000 */
[----:B------:R-:W2:Y:S01]  /*0d50*/  LDCU.64 UR10, c[0x0][0x390] ;  /* 0x00007200ff0a77ac */ /* 0x000ea20008000a00 */
[----:B------:R-:W-:Y:S02]  /*0d60*/  USHF.L.U32 UR7, UR4, 0x2, URZ ;  /* 0x0000000204077899 */ /* 0x000fe400080006ff */
[----:B------:R-:W-:Y:S02]  /*0d70*/  USHF.L.U64.HI UR6, UR4, 0x2, UR6 ;  /* 0x0000000204067899 */ /* 0x000fe40008010206 */
[----:B------:R-:W-:Y:S02]  /*0d80*/  USHF.R.S64 UR8, URZ, 0x1e, UR4 ;  /* 0x0000001eff087899 */ /* 0x000fe40008001004 */
[----:B------:R-:W-:Y:S02]  /*0d90*/  UIADD3 UR13, UP2, UPT, UR7, 0x4, URZ ;  /* 0x00000004070d7890 */ /* 0x000fe4000ff5e0ff */
[----:B------:R-:W-:Y:S02]  /*0da0*/  UIADD3 UR14, UP3, UPT, UR7, 0x8, URZ ;  /* 0x00000008070e7890 */ /* 0x000fe4000ff7e0ff */
[----:B------:R-:W-:-:S02]  /*0db0*/  UIADD3 UR16, UP4, UPT, UR7, 0xc, URZ ;  /* 0x0000000c07107890 */ /* 0x000fc4000ff9e0ff */
[----:B------:R-:W-:Y:S02]  /*0dc0*/  USHF.R.S32.HI UR12, URZ, 0x1e, UR4 ;  /* 0x0000001eff0c7899 */ /* 0x000fe40008011404 */
[----:B--2---:R-:W-:Y:S02]  /*0dd0*/  UIADD3 UR17, UP1, UPT, UR7, UR10, URZ ;  /* 0x0000000a07117290 */ /* 0x004fe4000ff3e0ff */
[----:B------:R-:W-:Y:S02]  /*0de0*/  ULOP3.LUT UR8, UR8, 0xfffffffc, URZ, 0x3c, !UPT ;  /* 0xfffffffc08087892 */ /* 0x000fe4000f8e3cff */
[----:B------:R-:W-:Y:S02]  /*0df0*/  UIADD3.X UR7, UPT, UPT, URZ, UR6, URZ, UP2, !UPT ;  /* 0x00000006ff077290 */ /* 0x000fe400097fe4ff */
[----:B------:R-:W-:Y:S01]  /*0e00*/  ULOP3.LUT UR13, UR13, 0xfffffffc, URZ, 0xc0, !UPT ;  /* 0xfffffffc0d0d7892 */ /* 0x000fe2000f8ec0ff */
[----:B------:R-:W-:Y:S01]  /*0e10*/  MOV R8, UR17 ;  /* 0x0000001100087c02 */ /* 0x000fe20008000f00 */
[----:B------:R-:W-:Y:S01]  /*0e20*/  UIADD3.X UR22, UPT, UPT, UR6, UR11, URZ, UP1, !UPT ;  /* 0x0000000b06167290 */ /* 0x000fe20008ffe4ff */
[----:B------:R-:W-:Y:S01]  /*0e30*/  IADD3 R6, P0, PT, R2, UR8, RZ ;  /* 0x0000000802067c10 */ /* 0x000fe2000ff1e0ff */
[----:B------:R-:W-:-:S02]  /*0e40*/  ULOP3.LUT UR12, URZ, UR12, URZ, 0x33, !UPT ;  /* 0x0000000cff0c7292 */ /* 0x000fc4000f8e33ff */
[----:B------:R-:W-:Y:S02]  /*0e50*/  UIADD3.X UR15, UPT, UPT, URZ, UR6, URZ, UP3, !UPT ;  /* 0x00000006ff0f7290 */ /* 0x000fe40009ffe4ff */
[----:B------:R-:W-:Y:S01]  /*0e60*/  ULOP3.LUT UR14, UR14, 0xfffffffc, URZ, 0xc0, !UPT ;  /* 0xfffffffc0e0e7892 */ /* 0x000fe2000f8ec0ff */
[----:B------:R-:W-:Y:S01]  /*0e70*/  MOV R9, UR22 ;  /* 0x0000001600097c02 */ /* 0x000fe20008000f00 */
[----:B------:R-:W-:Y:S01]  /*0e80*/  ULOP3.LUT UR7, UR7, 0x3, URZ, 0xc0, !UPT ;  /* 0x0000000307077892 */ /* 0x000fe2000f8ec0ff */
[----:B------:R-:W-:Y:S01]  /*0e90*/  IADD3.X R7, PT, PT, R3, UR12, RZ, P0, !PT ;  /* 0x0000000c03077c10 */ /* 0x000fe200087fe4ff */
[----:B------:R-:W-:Y:S02]  /*0ea0*/  UIADD3 UR13, UP1, UPT, UR13, UR10, URZ ;  /* 0x0000000a0d0d7290 */ /* 0x000fe4000ff3e0ff */
[----:B------:R-:W-:Y:S01]  /*0eb0*/  UIADD3.X UR6, UPT, UPT, URZ, UR6, URZ, UP4, !UPT ;  /* 0x00000006ff067290 */ /* 0x000fe2000a7fe4ff */
[----:B------:R-:W2:Y:S01]  /*0ec0*/  LDG.E R9, desc[UR18][R8.64] ;  /* 0x0000001208097981 */ /* 0x000ea2000c1e1900 */
[----:B------:R-:W-:-:S02]  /*0ed0*/  ULOP3.LUT UR16, UR16, 0xfffffffc, URZ, 0xc0, !UPT ;  /* 0xfffffffc10107892 */ /* 0x000fc4000f8ec0ff */
[----:B------:R-:W-:Y:S01]  /*0ee0*/  ULOP3.LUT UR15, UR15, 0x3, URZ, 0xc0, !UPT ;  /* 0x000000030f0f7892 */ /* 0x000fe2000f8ec0ff */
[----:B------:R-:W2:Y:S01]  /*0ef0*/  LDG.E R10, desc[UR18][R6.64] ;  /* 0x00000012060a7981 */ /* 0x000ea2000c1e1900 */
[----:B------:R-:W-:Y:S02]  /*0f00*/  UIADD3 UR14, UP2, UPT, UR14, UR10, URZ ;  /* 0x0000000a0e0e7290 */ /* 0x000fe4000ff5e0ff */
[----:B------:R-:W-:Y:S01]  /*0f10*/  UIADD3.X UR7, UPT, UPT, UR7, UR11, URZ, UP1, !UPT ;  /* 0x0000000b07077290 */ /* 0x000fe20008ffe4ff */
[----:B------:R-:W3:Y:S01]  /*0f20*/  LDG.E R18, desc[UR18][R6.64+-0x4] ;  /* 0xfffffc1206127981 */ /* 0x000ee2000c1e1900 */
[----:B------:R-:W-:Y:S02]  /*0f30*/  ULOP3.LUT UR6, UR6, 0x3, URZ, 0xc0, !UPT ;  /* 0x0000000306067892 */ /* 0x000fe4000f8ec0ff */
[----:B------:R-:W-:Y:S01]  /*0f40*/  UIADD3 UR16, UP3, UPT, UR16, UR10, URZ ;  /* 0x0000000a10107290 */ /* 0x000fe2000ff7e0ff */
[----:B------:R-:W-:Y:S01]  /*0f50*/  IMAD.U32 R12, RZ, RZ, UR13 ;  /* 0x0000000dff0c7e24 */ /* 0x000fe2000f8e00ff */
[----:B------:R-:W-:Y:S01]  /*0f60*/  UIADD3.X UR15, UPT, UPT, UR15, UR11, URZ, UP2, !UPT ;  /* 0x0000000b0f0f7290 */ /* 0x000fe200097fe4ff */
[----:B------:R-:W-:Y:S01]  /*0f70*/  MOV R13, UR7 ;  /* 0x00000007000d7c02 */ /* 0x000fe20008000f00 */
[----:B------:R-:W-:Y:S01]  /*0f80*/  UIADD3.X UR6, UPT, UPT, UR6, UR11, URZ, UP3, !UPT ;  /* 0x0000000b06067290 */ /* 0x000fe20009ffe4ff */
[----:B------:R-:W-:Y:S01]  /*0f90*/  MOV R14, UR14 ;  /* 0x0000000e000e7c02 */ /* 0x000fe20008000f00 */
[----:B------:R-:W4:Y:S02]  /*0fa0*/  LDG.E R8, desc[UR18][R6.64+-0x8] ;  /* 0xfffff81206087981 */ /* 0x000f24000c1e1900 */
[----:B------:R-:W-:-:S02]  /*0fb0*/  MOV R15, UR15 ;  /* 0x0000000f000f7c02 */ /* 0x000fc40008000f00 */
[----:B------:R-:W3:Y:S01]  /*0fc0*/  LDG.E R12, desc[UR18][R12.64] ;  /* 0x000000120c0c7981 */ /* 0x000ee2000c1e1900 */
[----:B------:R-:W-:Y:S01]  /*0fd0*/  MOV R17, UR6 ;  /* 0x0000000600117c02 */ /* 0x000fe20008000f00 */
[----:B------:R-:W-:Y:S02]  /*0fe0*/  IMAD.U32 R16, RZ, RZ, UR16 ;  /* 0x00000010ff107e24 */ /* 0x000fe4000f8e00ff */
[----:B------:R-:W4:Y:S04]  /*0ff0*/  LDG.E R14, desc[UR18][R14.64] ;  /* 0x000000120e0e7981 */ /* 0x000f28000c1e1900 */
[----:B------:R-:W5:Y:S04]  /*1000*/  LDG.E R19, desc[UR18][R6.64+-0xc] ;  /* 0xfffff41206137981 */ /* 0x000f68000c1e1900 */
[----:B------:R-:W5:Y:S01]  /*1010*/  LDG.E R17, desc[UR18][R16.64] ;  /* 0x0000001210117981 */ /* 0x000f62000c1e1900 */
[----:B------:R-:W-:Y:S01]  /*1020*/  UIADD3 UR4, UPT, UPT, UR4, 0x4, URZ ;  /* 0x0000000404047890 */ /* 0x000fe2000fffe0ff */
[----:B------:R-:W-:Y:S01]  /*1030*/  UMOV UR6, URZ ;  /* 0x000000ff00067c82 */ /* 0x000fe20008000000 */
[----:B--2---:R-:W-:-:S04]  /*1040*/  FFMA R9, R9, R10, R0 ;  /* 0x0000000a09097223 */ /* 0x004fc80000000000 */
[----:B---3--:R-:W-:-:S04]  /*1050*/  FFMA R9, R12, R18, R9 ;  /* 0x000000120c097223 */ /* 0x008fc80000000009 */
[----:B----4-:R-:W-:-:S04]  /*1060*/  FFMA R8, R14, R8, R9 ;  /* 0x000000080e087223 */ /* 0x010fc80000000009 */
[----:B-----5:R-:W-:-:S07]  /*1070*/  FFMA R0, R17, R19, R8 ;  /* 0x0000001311007223 */ /* 0x020fce0000000008 */
.L_x_5:
[----:B------:R-:W-:Y:S05]  /*1080*/  BRA.U !UP0, `(.L_x_3) ;  /* 0x0000000108507547 */ /* 0x000fea000b800000 */
.L_x_6:
[----:B------:R-:W-:Y:S02]  /*1090*/  USHF.R.S64 UR7, URZ, 0x1e, UR4 ;  /* 0x0000001eff077899 */ /* 0x000fe40008001004 */
[----:B-1----:R-:W-:Y:S02]  /*10a0*/  ULEA UR10, UP0, UR4, UR20, 0x2 ;  /* 0x00000014040a7291 */ /* 0x002fe4000f8010ff */
[----:B------:R-:W-:Y:S02]  /*10b0*/  USHF.R.S32.HI UR8, URZ, 0x1e, UR4 ;  /* 0x0000001eff087899 */ /* 0x000fe40008011404 */
[----:B------:R-:W-:Y:S02]  /*10c0*/  ULOP3.LUT UR7, UR7, 0xfffffffc, URZ, 0x3c, !UPT ;  /* 0xfffffffc07077892 */ /* 0x000fe4000f8e3cff */
[----:B------:R-:W-:Y:S01]  /*10d0*/  ULEA.HI.X UR6, UR4, UR21, UR6, 0x2, UP0 ;  /* 0x0000001504067291 */ /* 0x000fe200080f1406 */
[----:B------:R-:W-:Y:S01]  /*10e0*/  MOV R6, UR10 ;  /* 0x0000000a00067c02 */ /* 0x000fe20008000f00 */
[----:B------:R-:W-:-:S02]  /*10f0*/  ULOP3.LUT UR8, URZ, UR8, URZ, 0x33, !UPT ;  /* 0x00000008ff087292 */ /* 0x000fc4000f8e33ff */
[----:B------:R-:W-:Y:S02]  /*1100*/  IADD3 R8, P0, PT, R2, UR7, RZ ;  /* 0x0000000702087c10 */ /* 0x000fe4000ff1e0ff */
[----:B------:R-:W-:Y:S02]  /*1110*/  MOV R7, UR6 ;  /* 0x0000000600077c02 */ /* 0x000fe40008000f00 */
[----:B------:R-:W-:-:S04]  /*1120*/  IADD3.X R9, PT, PT, R3, UR8, RZ, P0, !PT ;  /* 0x0000000803097c10 */ /* 0x000fc800087fe4ff */
[----:B------:R-:W2:Y:S04]  /*1130*/  LDG.E R7, desc[UR18][R6.64] ;  /* 0x0000001206077981 */ /* 0x000ea8000c1e1900 */
[----:B------:R-:W2:Y:S01]  /*1140*/  LDG.E R8, desc[UR18][R8.64] ;  /* 0x0000001208087981 */ /* 0x000ea2000c1e1900 */
[----:B------:R-:W-:Y:S02]  /*1150*/  UIADD3 UR9, UP0, UPT, UR9, -0x1, URZ ;  /* 0xffffffff09097890 */ /* 0x000fe4000ff1e0ff */
[----:B------:R-:W-:Y:S02]  /*1160*/  UIADD3 UR4, UPT, UPT, UR4, 0x1, URZ ;  /* 0x0000000104047890 */ /* 0x000fe4000fffe0ff */
[----:B------:R-:W-:Y:S02]  /*1170*/  UIADD3.X UR5, UPT, UPT, UR5, -0x1, URZ, UP0, !UPT ;  /* 0xffffffff05057890 */ /* 0x000fe400087fe4ff */
[----:B------:R-:W-:Y:S01]  /*1180*/  UISETP.NE.U32.AND UP0, UPT, UR9, URZ, UPT ;  /* 0x000000ff0900728c */ /* 0x000fe2000bf05070 */
[----:B------:R-:W-:-:S03]  /*1190*/  UMOV UR6, URZ ;  /* 0x000000ff00067c82 */ /* 0x000fc60008000000 */
[----:B------:R-:W-:Y:S01]  /*11a0*/  UISETP.NE.AND.EX UP0, UPT, UR5, URZ, UPT, UP0 ;  /* 0x000000ff0500728c */ /* 0x000fe2000bf05300 */
[----:B--2---:R-:W-:-:S08]  /*11b0*/  FFMA R0, R7, R8, R0 ;  /* 0x0000000807007223 */ /* 0x004fd00000000000 */
[----:B------:R-:W-:Y:S05]  /*11c0*/  BRA.U UP0, `(.L_x_6) ;  /* 0xfffffffd00b07547 */ /* 0x000fea000b83ffff */
.L_x_3:
[----:B------:R-:W2:Y:S01]  /*11d0*/  F2F.F64.F32 R2, R0 ;  /* 0x0000000000027310 */ /* 0x000ea20000201800 */
[----:B------:R-:W-:Y:S01]  /*11e0*/  UMOV UR4, 0x9999999a ;  /* 0x9999999a00047882 */ /* 0x000fe20000000000 */
[----:B------:R-:W-:Y:S02]  /*11f0*/  UMOV UR5, 0x3fb99999 ;  /* 0x3fb9999900057882 */ /* 0x000fe40000000000 */
[----:B--2---:R-:W-:-:S06]  /*1200*/  DMUL R2, R2, UR4 ;  /* 0x0000000402027c28 */ /* 0x004fcc0008000000 */
[----:B------:R2:W3:Y:S05]  /*1210*/  F2F.F32.F64 R6, R2 ;  /* 0x0000000200067310 */ /* 0x0004ea0000301000 */
.L_x_0:
[----:B0--3--:R-:W-:-:S05]  /*1220*/  FADD R11, R11, R6 ;  /* 0x000000060b0b7221 */ /* 0x009fca0000000000 */
[----:B------:R-:W-:Y:S01]  /*1230*/  STG.E desc[UR18][R4.64], R11 ;  /* 0x0000000b04007986 */ /* 0x000fe2000c101912 */
[----:B-1----:R-:W-:Y:S05]  /*1240*/  EXIT ;  /* 0x000000000000794d */ /* 0x002fea0003800000 */
.L_x_7:
[----:B------:R-:W-:-:S00]  /*1250*/  BRA `(.L_x_7) ;  /* 0xfffffffc00fc7947 */ /* 0x000fc0000383ffff */
[----:B------:R-:W-:-:S00]  /*1260*/  NOP ;  /* 0x0000000000007918 */ /* 0x000fc00000000000 */
        /* <DEDUP_REMOVED lines=9> */
.L_x_8:


//--------------------- .nv.shared.reserved.0     --------------------------
	.section	.nv.shared.reserved.0,"aw",@nobits
	.weak		__nv_reservedSMEM_offset_0_alias
	.size		__nv_reservedSMEM_offset_0_alias, 0, 64
	.other		__nv_reservedSMEM_offset_0_alias,@"STO_CUDA_RESERVED_SHARED STV_DEFAULT"
__nv_reservedSMEM_offset_0_alias:
	.zero		0
	.zero		64


//--------------------- .nv.constant0._Z27PerformAugmentedConvolutionPfS_S_l --------------------------
	.section	.nv.constant0._Z27PerformAugmentedConvolutionPfS_S_l,"a",@progbits
	.sectionflags	@""
	.align	4
.nv.constant0._Z27PerformAugmentedConvolutionPfS_S_l:
	.zero		928


//--------------------- SYMBOLS --------------------------

	.type		.nv.reservedSmem.offset0,@object
	.size		.nv.reservedSmem.offset0,0x4
